//
// Generated by NVIDIA NVVM Compiler
//
// Compiler Build ID: CL-36424714
// Cuda compilation tools, release 13.0, V13.0.88
// Based on NVVM 20.0.0
//

.version 9.0
.target sm_100
.address_size 64

.func  (.param .b32 func_retval0) _Z4addfff
(
	.param .b32 _Z4addfff_param_0,
	.param .b32 _Z4addfff_param_1
)
;
.func  (.param .b32 func_retval0) _Z4mulfff
(
	.param .b32 _Z4mulfff_param_0,
	.param .b32 _Z4mulfff_param_1
)
;
.extern .func  (.param .b32 func_retval0) vprintf
(
	.param .b64 vprintf_param_0,
	.param .b64 vprintf_param_1
)
;
.global .align 8 .u64 p_addf = _Z4addfff;
.global .align 8 .u64 p_mulf = _Z4mulfff;
.global .align 1 .b8 $str[13] = {105, 110, 115, 105, 100, 101, 32, 97, 100, 100, 102, 10};
.global .align 1 .b8 $str$1[13] = {105, 110, 115, 105, 100, 101, 32, 109, 117, 108, 102, 10};
.global .align 1 .b8 $str$2[27] = {111, 112, 32, 37, 49, 48, 46, 53, 102, 32, 37, 49, 48, 46, 53, 102, 32, 61, 32, 37, 49, 48, 46, 53, 102, 10};

.func  (.param .b32 func_retval0) _Z4addfff(
	.param .b32 _Z4addfff_param_0,
	.param .b32 _Z4addfff_param_1
)
{
	.reg .b32 	%r<3>;
	.reg .b32 	%f<4>;
	.reg .b64 	%rd<3>;

	ld.param.f32 	%f1, [_Z4addfff_param_0];
	ld.param.f32 	%f2, [_Z4addfff_param_1];
	mov.u64 	%rd1, $str;
	cvta.global.u64 	%rd2, %rd1;
	{ // callseq 0, 0
	.param .b64 param0;
	st.param.b64 	[param0], %rd2;
	.param .b64 param1;
	st.param.b64 	[param1], 0;
	.param .b32 retval0;
	call.uni (retval0), 
	vprintf, 
	(
	param0, 
	param1
	);
	ld.param.b32 	%r1, [retval0];
	} // callseq 0
	add.f32 	%f3, %f1, %f2;
	st.param.f32 	[func_retval0], %f3;
	ret;

}
.func  (.param .b32 func_retval0) _Z4mulfff(
	.param .b32 _Z4mulfff_param_0,
	.param .b32 _Z4mulfff_param_1
)
{
	.reg .b32 	%r<3>;
	.reg .b32 	%f<4>;
	.reg .b64 	%rd<3>;

	ld.param.f32 	%f1, [_Z4mulfff_param_0];
	ld.param.f32 	%f2, [_Z4mulfff_param_1];
	mov.u64 	%rd1, $str$1;
	cvta.global.u64 	%rd2, %rd1;
	{ // callseq 1, 0
	.param .b64 param0;
	st.param.b64 	[param0], %rd2;
	.param .b64 param1;
	st.param.b64 	[param1], 0;
	.param .b32 retval0;
	call.uni (retval0), 
	vprintf, 
	(
	param0, 
	param1
	);
	ld.param.b32 	%r1, [retval0];
	} // callseq 1
	mul.f32 	%f3, %f1, %f2;
	st.param.f32 	[func_retval0], %f3;
	ret;

}
	// .globl	_Z7applyOpPFfffEff
.visible .entry _Z7applyOpPFfffEff(
	.param .u64 .ptr .align 1 _Z7applyOpPFfffEff_param_0,
	.param .f32 _Z7applyOpPFfffEff_param_1,
	.param .f32 _Z7applyOpPFfffEff_param_2
)
{
	.local .align 8 .b8 	__local_depot2[24];
	.reg .b64 	%SP;
	.reg .b64 	%SPL;
	.reg .b32 	%r<3>;
	.reg .b32 	%f<5>;
	.reg .b64 	%rd<6>;
	.reg .b64 	%fd<4>;

	mov.u64 	%SPL, __local_depot2;
	cvta.local.u64 	%SP, %SPL;
	ld.param.u64 	%rd1, [_Z7applyOpPFfffEff_param_0];
	ld.param.f32 	%f1, [_Z7applyOpPFfffEff_param_1];
	ld.param.f32 	%f2, [_Z7applyOpPFfffEff_param_2];
	add.u64 	%rd2, %SP, 0;
	add.u64 	%rd3, %SPL, 0;
	{ // callseq 2, 0
	.param .b32 param0;
	st.param.f32 	[param0], %f1;
	.param .b32 param1;
	st.param.f32 	[param1], %f2;
	.param .b32 retval0;
	prototype_2 : .callprototype (.param .b32 _) _ (.param .b32 _, .param .b32 _);
	call (retval0), 
	%rd1, 
	(
	param0, 
	param1
	)
	, prototype_2;
	ld.param.f32 	%f3, [retval0];
	} // callseq 2
	cvt.f64.f32 	%fd1, %f1;
	cvt.f64.f32 	%fd2, %f2;
	cvt.f64.f32 	%fd3, %f3;
	st.local.f64 	[%rd3], %fd1;
	st.local.f64 	[%rd3+8], %fd2;
	st.local.f64 	[%rd3+16], %fd3;
	mov.u64 	%rd4, $str$2;
	cvta.global.u64 	%rd5, %rd4;
	{ // callseq 3, 0
	.param .b64 param0;
	st.param.b64 	[param0], %rd5;
	.param .b64 param1;
	st.param.b64 	[param1], %rd2;
	.param .b32 retval0;
	call.uni (retval0), 
	vprintf, 
	(
	param0, 
	param1
	);
	ld.param.b32 	%r1, [retval0];
	} // callseq 3
	ret;

}


// ===== COMPILED SASS (sm_100) =====

	.target	sm_100

	.elftype	@"ET_EXEC"


//--------------------- .note.nv.tkinfo           --------------------------
	.section	.note.nv.tkinfo,"",@"SHT_NOTE"
	.sectionflags	@"SHF_NOTE_NV_TKINFO"
	.tkinfo
        /*0018*/ 	.word	0x00000002
        /*0030*/ 	.string	""
        /*0030*/ 	.string	"ptxas"
        /*0030*/ 	.string	"Cuda compilation tools, release 13.0, V13.0.88"
        /*0030*/ 	.string	"Build cuda_13.0.r13.0/compiler.36424714_0"
        /*0030*/ 	.string	"-arch sm_100 -m 64 "



//--------------------- .note.nv.cuinfo           --------------------------
	.section	.note.nv.cuinfo,"",@"SHT_NOTE"
	.sectionflags	@"SHF_NOTE_NV_CUINFO"
        /*0018*/ 	.short	0x0002
        /*001a*/ 	.short	0x0064
        /*001c*/ 	.short	0x0082
	.zero		2


//--------------------- .nv.info                  --------------------------
	.section	.nv.info,"",@"SHT_CUDA_INFO"
	.align	4


	//----- nvinfo : EIATTR_REGCOUNT
	.align		4
        /*0000*/ 	.byte	0x04, 0x2f
        /*0002*/ 	.short	(.L_6 - .L_5)
	.align		4
.L_5:
        /*0004*/ 	.word	index@(_Z7applyOpPFfffEff)
        /*0008*/ 	.word	0x00000018


	//----- nvinfo : EIATTR_FRAME_SIZE
	.align		4
.L_6:
        /*000c*/ 	.byte	0x04, 0x11
        /*000e*/ 	.short	(.L_8 - .L_7)
	.align		4
.L_7:
        /*0010*/ 	.word	index@($_Z7applyOpPFfffEff$_Z4mulfff)
        /*0014*/ 	.word	0x00000030


	//----- nvinfo : EIATTR_FRAME_SIZE
	.align		4
.L_8:
        /*0018*/ 	.byte	0x04, 0x11
        /*001a*/ 	.short	(.L_10 - .L_9)
	.align		4
.L_9:
        /*001c*/ 	.word	index@($_Z7applyOpPFfffEff$_Z4addfff)
        /*0020*/ 	.word	0x00000030


	//----- nvinfo : EIATTR_FRAME_SIZE
	.align		4
.L_10:
        /*0024*/ 	.byte	0x04, 0x11
        /*0026*/ 	.short	(.L_12 - .L_11)
	.align		4
.L_11:
        /*0028*/ 	.word	index@(_Z7applyOpPFfffEff)
        /*002c*/ 	.word	0x00000030


	//----- nvinfo : EIATTR_MIN_STACK_SIZE
	.align		4
.L_12:
        /*0030*/ 	.byte	0x04, 0x12
        /*0032*/ 	.short	(.L_14 - .L_13)
	.align		4
.L_13:
        /*0034*/ 	.word	index@(_Z7applyOpPFfffEff)
        /*0038*/ 	.word	0x00000030
.L_14:


//--------------------- .nv.compat                --------------------------
	.section	.nv.compat,"",@"SHT_CUDA_COMPAT_INFO"
	.align	4
        /*0000*/ 	.byte	0x02, 0x09, 0x00, 0x00, 0x02, 0x02, 0x01, 0x00, 0x02, 0x05, 0x05, 0x00, 0x03, 0x07, 0x01, 0x01
        /*0010*/ 	.byte	0x02, 0x03, 0x00, 0x00, 0x02, 0x06, 0x01, 0x00, 0x04, 0x0b, 0x08, 0x00, 0x09, 0x00, 0x00, 0x00
        /*0020*/ 	.byte	0x00, 0x00, 0x00, 0x00


//--------------------- .nv.info._Z7applyOpPFfffEff --------------------------
	.section	.nv.info._Z7applyOpPFfffEff,"",@"SHT_CUDA_INFO"
	.sectionflags	@""
	.align	4


	//----- nvinfo : EIATTR_CUDA_API_VERSION
	.align		4
        /*0000*/ 	.byte	0x04, 0x37
        /*0002*/ 	.short	(.L_16 - .L_15)
.L_15:
        /*0004*/ 	.word	0x00000082


	//----- nvinfo : EIATTR_KPARAM_INFO
	.align		4
.L_16:
        /*0008*/ 	.byte	0x04, 0x17
        /*000a*/ 	.short	(.L_18 - .L_17)
.L_17:
        /*000c*/ 	.word	0x00000000
        /*0010*/ 	.short	0x0002
        /*0012*/ 	.short	0x000c
        /*0014*/ 	.byte	0x00, 0xf0, 0x11, 0x00


	//----- nvinfo : EIATTR_KPARAM_INFO
	.align		4
.L_18:
        /*0018*/ 	.byte	0x04, 0x17
        /*001a*/ 	.short	(.L_20 - .L_19)
.L_19:
        /*001c*/ 	.word	0x00000000
        /*0020*/ 	.short	0x0001
        /*0022*/ 	.short	0x0008
        /*0024*/ 	.byte	0x00, 0xf0, 0x11, 0x00


	//----- nvinfo : EIATTR_KPARAM_INFO
	.align		4
.L_20:
        /*0028*/ 	.byte	0x04, 0x17
        /*002a*/ 	.short	(.L_22 - .L_21)
.L_21:
        /*002c*/ 	.word	0x00000000
        /*0030*/ 	.short	0x0000
        /*0032*/ 	.short	0x0000
        /*0034*/ 	.byte	0x00, 0xf5, 0x21, 0x00


	//----- nvinfo : EIATTR_SPARSE_MMA_MASK
	.align		4
.L_22:
        /*0038*/ 	.byte	0x03, 0x50
        /*003a*/ 	.short	0x0000


	//----- nvinfo : EIATTR_MAXREG_COUNT
	.align		4
        /*003c*/ 	.byte	0x03, 0x1b
        /*003e*/ 	.short	0x00ff


	//----- nvinfo : EIATTR_EXTERNS
	.align		4
        /*0040*/ 	.byte	0x04, 0x0f
        /*0042*/ 	.short	(.L_24 - .L_23)


	//   ....[0]....
	.align		4
.L_23:
        /*0044*/ 	.word	index@(vprintf)


	//----- nvinfo : EIATTR_MERCURY_ISA_VERSION
	.align		4
.L_24:
        /*0048*/ 	.byte	0x03, 0x5f
        /*004a*/ 	.short	0x0101


	//----- nvinfo : EIATTR_VRC_CTA_INIT_COUNT
	.align		4
        /*004c*/ 	.byte	0x02, 0x4a
	.zero		1
	.zero		1


	//----- nvinfo : EIATTR_SYSCALL_OFFSETS
	.align		4
        /*0050*/ 	.byte	0x04, 0x46
        /*0052*/ 	.short	(.L_26 - .L_25)


	//   ....[0]....
.L_25:
        /*0054*/ 	.word	0x000001c0


	//   ....[1]....
        /*0058*/ 	.word	0x000002f0


	//   ....[2]....
        /*005c*/ 	.word	0x000004b0


	//----- nvinfo : EIATTR_EXIT_INSTR_OFFSETS
	.align		4
.L_26:
        /*0060*/ 	.byte	0x04, 0x1c
        /*0062*/ 	.short	(.L_28 - .L_27)


	//   ....[0]....
.L_27:
        /*0064*/ 	.word	0x000001d0


	//----- nvinfo : EIATTR_CRS_STACK_SIZE
	.align		4
.L_28:
        /*0068*/ 	.byte	0x04, 0x1e
        /*006a*/ 	.short	(.L_30 - .L_29)
.L_29:
        /*006c*/ 	.word	0x00000000


	//----- nvinfo : EIATTR_CBANK_PARAM_SIZE
	.align		4
.L_30:
        /*0070*/ 	.byte	0x03, 0x19
        /*0072*/ 	.short	0x0010


	//----- nvinfo : EIATTR_PARAM_CBANK
	.align		4
        /*0074*/ 	.byte	0x04, 0x0a
        /*0076*/ 	.short	(.L_32 - .L_31)
	.align		4
.L_31:
        /*0078*/ 	.word	index@(.nv.constant0._Z7applyOpPFfffEff)
        /*007c*/ 	.short	0x0380
        /*007e*/ 	.short	0x0010


	//----- nvinfo : EIATTR_SW_WAR
	.align		4
.L_32:
        /*0080*/ 	.byte	0x04, 0x36
        /*0082*/ 	.short	(.L_34 - .L_33)
.L_33:
        /*0084*/ 	.word	0x00000008
.L_34:


//--------------------- .nv.callgraph             --------------------------
	.section	.nv.callgraph,"",@"SHT_CUDA_CALLGRAPH"
	.align	4
	.sectionentsize	8
	.align		4
        /*0000*/ 	.word	0x00000000
	.align		4
        /*0004*/ 	.word	0xffffffff
	.align		4
        /*0008*/ 	.word	index@(_Z7applyOpPFfffEff)
	.align		4
        /*000c*/ 	.word	index@(vprintf)
	.align		4
        /*0010*/ 	.word	0x00000000
	.align		4
        /*0014*/ 	.word	0xfffffffe
	.align		4
        /*0018*/ 	.word	0x00000000
	.align		4
        /*001c*/ 	.word	0xfffffffd
	.align		4
        /*0020*/ 	.word	0x00000000
	.align		4
        /*0024*/ 	.word	0xfffffffc


//--------------------- .nv.constant4             --------------------------
	.section	.nv.constant4,"a",@progbits
	.align	8
	.align		8
.nv.constant4:
        /*0000*/ 	.dword	vprintf
	.align		8
        /*0008*/ 	.dword	p_addf
	.align		8
        /*0010*/ 	.dword	p_mulf
	.align		8
        /*0018*/ 	.dword	$str
	.align		8
        /*0020*/ 	.dword	$str$1
	.align		8
        /*0028*/ 	.dword	$str$2


//--------------------- .text._Z7applyOpPFfffEff  --------------------------
	.section	.text._Z7applyOpPFfffEff,"ax",@progbits
	.align	128
        .global         _Z7applyOpPFfffEff
        .type           _Z7applyOpPFfffEff,@function
        .size           _Z7applyOpPFfffEff,(.L_x_5 - _Z7applyOpPFfffEff)
        .other          _Z7applyOpPFfffEff,@"STO_CUDA_ENTRY STV_DEFAULT"
_Z7applyOpPFfffEff:
.text._Z7applyOpPFfffEff:
[----:B------:R-:W0:Y:S01]  /*0000*/  LDC R1, c[0x0][0x37c] ;  /* 0x0000df00ff017b82 */ /* 0x000e220000000800 */
[----:B------:R-:W1:Y:S07]  /*0010*/  LDCU UR4, c[0x0][0x2f8] ;  /* 0x00005f00ff0477ac */ /* 0x000e6e0008000800 */
[----:B------:R-:W2:Y:S01]  /*0020*/  LDC.64 R6, c[0x0][0x380] ;  /* 0x0000e000ff067b82 */ /* 0x000ea20000000a00 */
[----:B0-----:R-:W-:Y:S01]  /*0030*/  VIADD R1, R1, 0xffffffe8 ;  /* 0xffffffe801017836 */ /* 0x001fe20000000000 */
[----:B------:R-:W-:Y:S01]  /*0040*/  MOV R20, 0xd0 ;  /* 0x000000d000147802 */ /* 0x000fe20000000f00 */
[----:B------:R-:W0:Y:S01]  /*0050*/  LDCU.64 UR6, c[0x0][0x388] ;  /* 0x00007100ff0677ac */ /* 0x000e220008000a00 */
[----:B------:R-:W-:Y:S01]  /*0060*/  IMAD.MOV.U32 R21, RZ, RZ, 0x0 ;  /* 0x00000000ff157424 */ /* 0x000fe200078e00ff */
[----:B------:R-:W3:Y:S01]  /*0070*/  LDCU UR5, c[0x0][0x2fc] ;  /* 0x00005f80ff0577ac */ /* 0x000ee20008000800 */
[----:B-1----:R-:W-:Y:S01]  /*0080*/  IADD3 R16, P0, PT, R1, UR4, RZ ;  /* 0x0000000401107c10 */ /* 0x002fe2000ff1e0ff */
[----:B0-----:R-:W-:Y:S01]  /*0090*/  IMAD.U32 R4, RZ, RZ, UR6 ;  /* 0x00000006ff047e24 */ /* 0x001fe2000f8e00ff */
[----:B------:R-:W-:-:S03]  /*00a0*/  MOV R5, UR7 ;  /* 0x0000000700057c02 */ /* 0x000fc60008000f00 */
[----:B--23--:R-:W-:-:S08]  /*00b0*/  IMAD.X R2, RZ, RZ, UR5, P0 ;  /* 0x00000005ff027e24 */ /* 0x00cfd000080e06ff */
[----:B------:R-:W-:Y:S05]  /*00c0*/  CALL.REL.NOINC R6 `(_Z7applyOpPFfffEff) ;  /* 0xfffffffc06cc7344 */ /* 0x000fea0003c3ffff */
[----:B------:R-:W0:Y:S01]  /*00d0*/  LDCU.64 UR4, c[0x0][0x388] ;  /* 0x00007100ff0477ac */ /* 0x000e220008000a00 */
[----:B------:R-:W1:Y:S01]  /*00e0*/  F2F.F64.F32 R12, R4 ;  /* 0x00000004000c7310 */ /* 0x000e620000201800 */
[----:B------:R-:W-:Y:S01]  /*00f0*/  MOV R0, 0x0 ;  /* 0x0000000000007802 */ /* 0x000fe20000000f00 */
[----:B------:R-:W-:Y:S01]  /*0100*/  IMAD.MOV.U32 R6, RZ, RZ, R16 ;  /* 0x000000ffff067224 */ /* 0x000fe200078e0010 */
[----:B------:R-:W-:Y:S02]  /*0110*/  MOV R7, R2 ;  /* 0x0000000200077202 */ /* 0x000fe40000000f00 */
[----:B------:R2:W3:Y:S01]  /*0120*/  LDC.64 R14, c[0x4][R0] ;  /* 0x01000000000e7b82 */ /* 0x0004e20000000a00 */
[----:B-1----:R2:W-:Y:S02]  /*0130*/  STL.64 [R1+0x10], R12 ;  /* 0x0000100c01007387 */ /* 0x0025e40000100a00 */
[----:B0-----:R-:W0:Y:S08]  /*0140*/  F2F.F64.F32 R8, UR4 ;  /* 0x0000000400087d10 */ /* 0x001e300008201800 */
[----:B------:R-:W1:Y:S01]  /*0150*/  F2F.F64.F32 R10, UR5 ;  /* 0x00000005000a7d10 */ /* 0x000e620008201800 */
[----:B------:R-:W4:Y:S01]  /*0160*/  LDCU.64 UR4, c[0x4][0x28] ;  /* 0x01000500ff0477ac */ /* 0x000f220008000a00 */
[----:B0-----:R2:W-:Y:S04]  /*0170*/  STL.64 [R1], R8 ;  /* 0x0000000801007387 */ /* 0x0015e80000100a00 */
[----:B-1----:R2:W-:Y:S01]  /*0180*/  STL.64 [R1+0x8], R10 ;  /* 0x0000080a01007387 */ /* 0x0025e20000100a00 */
[----:B----4-:R-:W-:Y:S01]  /*0190*/  MOV R4, UR4 ;  /* 0x0000000400047c02 */ /* 0x010fe20008000f00 */
[----:B------:R-:W-:-:S07]  /*01a0*/  IMAD.U32 R5, RZ, RZ, UR5 ;  /* 0x00000005ff057e24 */ /* 0x000fce000f8e00ff */
[----:B------:R-:W-:-:S07]  /*01b0*/  LEPC R20, `(.L_x_0) ;  /* 0x000000001014794e */ /* 0x000fce0000000000 */
[----:B--23--:R-:W-:Y:S05]  /*01c0*/  CALL.ABS.NOINC R14 ;  /* 0x000000000e007343 */ /* 0x00cfea0003c00000 */
.L_x_0:
[----:B------:R-:W-:Y:S05]  /*01d0*/  EXIT ;  /* 0x000000000000794d */ /* 0x000fea0003800000 */
        .type           $_Z7applyOpPFfffEff$_Z4addfff,@function
        .size           $_Z7applyOpPFfffEff$_Z4addfff,($_Z7applyOpPFfffEff$_Z4mulfff - $_Z7applyOpPFfffEff$_Z4addfff)
$_Z7applyOpPFfffEff$_Z4addfff:
[----:B------:R-:W-:-:S05]  /*01e0*/  VIADD R1, R1, 0xffffffe8 ;  /* 0xffffffe801017836 */ /* 0x000fca0000000000 */
[----:B------:R-:W-:Y:S04]  /*01f0*/  STL [R1+0x10], R19 ;  /* 0x0000101301007387 */ /* 0x000fe80000100800 */
[----:B------:R-:W-:Y:S04]  /*0200*/  STL [R1+0xc], R18 ;  /* 0x00000c1201007387 */ /* 0x000fe80000100800 */
[----:B------:R-:W-:Y:S04]  /*0210*/  STL [R1], R2 ;  /* 0x0000000201007387 */ /* 0x000fe80000100800 */
[----:B------:R0:W-:Y:S04]  /*0220*/  STL [R1+0x8], R17 ;  /* 0x0000081101007387 */ /* 0x0001e80000100800 */
[----:B------:R1:W-:Y:S01]  /*0230*/  STL [R1+0x4], R16 ;  /* 0x0000041001007387 */ /* 0x0003e20000100800 */
[----:B0-----:R-:W-:Y:S01]  /*0240*/  IMAD.MOV.U32 R17, RZ, RZ, R5 ;  /* 0x000000ffff117224 */ /* 0x001fe200078e0005 */
[----:B-1----:R-:W-:-:S02]  /*0250*/  MOV R16, R4 ;  /* 0x0000000400107202 */ /* 0x002fc40000000f00 */
[----:B------:R-:W-:Y:S01]  /*0260*/  MOV R0, 0x0 ;  /* 0x0000000000007802 */ /* 0x000fe20000000f00 */
[----:B------:R-:W0:Y:S01]  /*0270*/  LDCU.64 UR4, c[0x4][0x18] ;  /* 0x01000300ff0477ac */ /* 0x000e220008000a00 */
[----:B------:R-:W-:Y:S02]  /*0280*/  CS2R R6, SRZ ;  /* 0x0000000000067805 */ /* 0x000fe4000001ff00 */
[----:B------:R1:W2:Y:S01]  /*0290*/  LDC.64 R2, c[0x4][R0] ;  /* 0x0100000000027b82 */ /* 0x0002a20000000a00 */
[----:B0-----:R-:W-:Y:S02]  /*02a0*/  IMAD.U32 R4, RZ, RZ, UR4 ;  /* 0x00000004ff047e24 */ /* 0x001fe4000f8e00ff */
[----:B------:R-:W-:Y:S01]  /*02b0*/  IMAD.U32 R5, RZ, RZ, UR5 ;  /* 0x00000005ff057e24 */ /* 0x000fe2000f8e00ff */
[----:B------:R-:W-:Y:S01]  /*02c0*/  MOV R18, R20 ;  /* 0x0000001400127202 */ /* 0x000fe20000000f00 */
[----:B-1----:R-:W-:-:S07]  /*02d0*/  IMAD.MOV.U32 R19, RZ, RZ, R21 ;  /* 0x000000ffff137224 */ /* 0x002fce00078e0015 */
[----:B------:R-:W-:-:S07]  /*02e0*/  LEPC R20, `(.L_x_1) ;  /* 0x000000001014794e */ /* 0x000fce0000000000 */
[----:B--2---:R-:W-:Y:S05]  /*02f0*/  CALL.ABS.NOINC R2 ;  /* 0x0000000002007343 */ /* 0x004fea0003c00000 */
.L_x_1:
[----:B------:R-:W-:Y:S01]  /*0300*/  MOV R20, R18 ;  /* 0x0000001200147202 */ /* 0x000fe20000000f00 */
[----:B------:R-:W-:Y:S02]  /*0310*/  IMAD.MOV.U32 R21, RZ, RZ, R19 ;  /* 0x000000ffff157224 */ /* 0x000fe400078e0013 */
[----:B------:R-:W-:Y:S01]  /*0320*/  FADD R4, R16, R17 ;  /* 0x0000001110047221 */ /* 0x000fe20000000000 */
[----:B------:R-:W2:Y:S04]  /*0330*/  LDL R2, [R1] ;  /* 0x0000000001027983 */ /* 0x000ea80000100800 */
[----:B------:R-:W2:Y:S04]  /*0340*/  LDL R16, [R1+0x4] ;  /* 0x0000040001107983 */ /* 0x000ea80000100800 */
[----:B------:R-:W2:Y:S04]  /*0350*/  LDL R17, [R1+0x8] ;  /* 0x0000080001117983 */ /* 0x000ea80000100800 */
[----:B------:R-:W2:Y:S04]  /*0360*/  LDL R18, [R1+0xc] ;  /* 0x00000c0001127983 */ /* 0x000ea80000100800 */
[----:B------:R0:W2:Y:S02]  /*0370*/  LDL R19, [R1+0x10] ;  /* 0x0000100001137983 */ /* 0x0000a40000100800 */
[----:B0-----:R-:W-:Y:S01]  /*0380*/  IADD3 R1, PT, PT, R1, 0x18, RZ ;  /* 0x0000001801017810 */ /* 0x001fe20007ffe0ff */
[----:B--2---:R-:W-:Y:S06]  /*0390*/  RET.REL.NODEC R20 `(_Z7applyOpPFfffEff) ;  /* 0xfffffffc14187950 */ /* 0x004fec0003c3ffff */
        .type           $_Z7applyOpPFfffEff$_Z4mulfff,@function
        .size           $_Z7applyOpPFfffEff$_Z4mulfff,(.L_x_5 - $_Z7applyOpPFfffEff$_Z4mulfff)
$_Z7applyOpPFfffEff$_Z4mulfff:
[----:B------:R-:W-:-:S05]  /*03a0*/  VIADD R1, R1, 0xffffffe8 ;  /* 0xffffffe801017836 */ /* 0x000fca0000000000 */
[----:B------:R-:W-:Y:S04]  /*03b0*/  STL [R1+0x10], R19 ;  /* 0x0000101301007387 */ /* 0x000fe80000100800 */
[----:B------:R-:W-:Y:S04]  /*03c0*/  STL [R1+0xc], R18 ;  /* 0x00000c1201007387 */ /* 0x000fe80000100800 */
[----:B------:R-:W-:Y:S04]  /*03d0*/  STL [R1], R2 ;  /* 0x0000000201007387 */ /* 0x000fe80000100800 */
[----:B------:R0:W-:Y:S04]  /*03e0*/  STL [R1+0x8], R17 ;  /* 0x0000081101007387 */ /* 0x0001e80000100800 */
[----:B------:R1:W-:Y:S01]  /*03f0*/  STL [R1+0x4], R16 ;  /* 0x0000041001007387 */ /* 0x0003e20000100800 */
[----:B0-----:R-:W-:Y:S01]  /*0400*/  MOV R17, R5 ;  /* 0x0000000500117202 */ /* 0x001fe20000000f00 */
[----:B-1----:R-:W-:Y:S01]  /*0410*/  IMAD.MOV.U32 R16, RZ, RZ, R4 ;  /* 0x000000ffff107224 */ /* 0x002fe200078e0004 */
[----:B------:R-:W-:Y:S01]  /*0420*/  MOV R0, 0x0 ;  /* 0x0000000000007802 */ /* 0x000fe20000000f00 */
[----:B------:R-:W0:Y:S01]  /*0430*/  LDCU.64 UR4, c[0x4][0x20] ;  /* 0x01000400ff0477ac */ /* 0x000e220008000a00 */
[----:B------:R-:W-:-:S02]  /*0440*/  CS2R R6, SRZ ;  /* 0x0000000000067805 */ /* 0x000fc4000001ff00 */
[----:B------:R1:W2:Y:S01]  /*0450*/  LDC.64 R2, c[0x4][R0] ;  /* 0x0100000000027b82 */ /* 0x0002a20000000a00 */
[----:B0-----:R-:W-:Y:S01]  /*0460*/  MOV R4, UR4 ;  /* 0x0000000400047c02 */ /* 0x001fe20008000f00 */
[----:B------:R-:W-:Y:S01]  /*0470*/  IMAD.U32 R5, RZ, RZ, UR5 ;  /* 0x00000005ff057e24 */ /* 0x000fe2000f8e00ff */
[----:B------:R-:W-:Y:S01]  /*0480*/  MOV R18, R20 ;  /* 0x0000001400127202 */ /* 0x000fe20000000f00 */
[----:B-1----:R-:W-:-:S07]  /*0490*/  IMAD.MOV.U32 R19, RZ, RZ, R21 ;  /* 0x000000ffff137224 */ /* 0x002fce00078e0015 */
[----:B------:R-:W-:-:S07]  /*04a0*/  LEPC R20, `(.L_x_2) ;  /* 0x000000001014794e */ /* 0x000fce0000000000 */
[----:B--2---:R-:W-:Y:S05]  /*04b0*/  CALL.ABS.NOINC R2 ;  /* 0x0000000002007343 */ /* 0x004fea0003c00000 */
.L_x_2:
[----:B------:R-:W-:Y:S01]  /*04c0*/  MOV R20, R18 ;  /* 0x0000001200147202 */ /* 0x000fe20000000f00 */
[----:B------:R-:W-:Y:S02]  /*04d0*/  IMAD.MOV.U32 R21, RZ, RZ, R19 ;  /* 0x000000ffff157224 */ /* 0x000fe400078e0013 */
[----:B------:R-:W-:Y:S01]  /*04e0*/  FMUL R4, R16, R17 ;  /* 0x0000001110047220 */ /* 0x000fe20000400000 */
[----:B------:R-:W2:Y:S04]  /*04f0*/  LDL R2, [R1] ;  /* 0x0000000001027983 */ /* 0x000ea80000100800 */
[----:B------:R-:W2:Y:S04]  /*0500*/  LDL R16, [R1+0x4] ;  /* 0x0000040001107983 */ /* 0x000ea80000100800 */
[----:B------:R-:W2:Y:S04]  /*0510*/  LDL R17, [R1+0x8] ;  /* 0x0000080001117983 */ /* 0x000ea80000100800 */
[----:B------:R-:W2:Y:S04]  /*0520*/  LDL R18, [R1+0xc] ;  /* 0x00000c0001127983 */ /* 0x000ea80000100800 */
[----:B------:R0:W2:Y:S02]  /*0530*/  LDL R19, [R1+0x10] ;  /* 0x0000100001137983 */ /* 0x0000a40000100800 */
[----:B0-----:R-:W-:Y:S01]  /*0540*/  IADD3 R1, PT, PT, R1, 0x18, RZ ;  /* 0x0000001801017810 */ /* 0x001fe20007ffe0ff */
[----:B--2---:R-:W-:Y:S06]  /*0550*/  RET.REL.NODEC R20 `(_Z7applyOpPFfffEff) ;  /* 0xfffffff814a87950 */ /* 0x004fec0003c3ffff */
.L_x_3:
[----:B------:R-:W-:-:S00]  /*0560*/  BRA `(.L_x_3) ;  /* 0xfffffffc00fc7947 */ /* 0x000fc0000383ffff */
[----:B------:R-:W-:-:S00]  /*0570*/  NOP ;  /* 0x0000000000007918 */ /* 0x000fc00000000000 */
        /* <DEDUP_REMOVED lines=8> */
.L_x_5:


//--------------------- .nv.global.init           --------------------------
	.section	.nv.global.init,"aw",@progbits
	.align	8
.nv.global.init:
	.type		p_addf,@object
	.size		p_addf,(p_mulf - p_addf)
p_addf:
        /*0000*/ 	.byte	0xe0, 0x01, 0x00, 0x00, 0x00, 0x00, 0x00, 0x00
	.type		p_mulf,@object
	.size		p_mulf,($str - p_mulf)
p_mulf:
        /*0008*/ 	.byte	0xa0, 0x03, 0x00, 0x00, 0x00, 0x00, 0x00, 0x00
	.type		$str,@object
	.size		$str,($str$1 - $str)
$str:
        /*0010*/ 	.byte	0x69, 0x6e, 0x73, 0x69, 0x64, 0x65, 0x20, 0x61, 0x64, 0x64, 0x66, 0x0a, 0x00
	.type		$str$1,@object
	.size		$str$1,($str$2 - $str$1)
$str$1:
        /*001d*/ 	.byte	0x69, 0x6e, 0x73, 0x69, 0x64, 0x65, 0x20, 0x6d, 0x75, 0x6c, 0x66, 0x0a, 0x00
	.type		$str$2,@object
	.size		$str$2,(.L_4 - $str$2)
$str$2:
        /*002a*/ 	.byte	0x6f, 0x70, 0x20, 0x25, 0x31, 0x30, 0x2e, 0x35, 0x66, 0x20, 0x25, 0x31, 0x30, 0x2e, 0x35, 0x66
        /*003a*/ 	.byte	0x20, 0x3d, 0x20, 0x25, 0x31, 0x30, 0x2e, 0x35, 0x66, 0x0a, 0x00
.L_4:


//--------------------- .nv.shared.reserved.0     --------------------------
	.section	.nv.shared.reserved.0,"aw",@nobits
	.weak		__nv_reservedSMEM_offset_0_alias
	.size		__nv_reservedSMEM_offset_0_alias, 0, 64
	.other		__nv_reservedSMEM_offset_0_alias,@"STO_CUDA_RESERVED_SHARED STV_DEFAULT"
__nv_reservedSMEM_offset_0_alias:
	.zero		0
	.zero		64


//--------------------- .nv.constant0._Z7applyOpPFfffEff --------------------------
	.section	.nv.constant0._Z7applyOpPFfffEff,"a",@progbits
	.sectionflags	@""
	.align	4
.nv.constant0._Z7applyOpPFfffEff:
	.zero		912


//--------------------- SYMBOLS --------------------------

	.type		.nv.reservedSmem.offset0,@object
	.size		.nv.reservedSmem.offset0,0x4
	.type		vprintf,@function
